	.headerflags	@"EF_CUDA_TEXMODE_UNIFIED EF_CUDA_64BIT_ADDRESS EF_CUDA_ACCELERATORS EF_CUDA_SM90 EF_CUDA_VIRTUAL_SM(EF_CUDA_SM90)"
	.elftype	@"ET_EXEC"


//--------------------- .nv.info                  --------------------------
	.section	.nv.info,"",@"SHT_CUDA_INFO"
	.align	4


	//----- nvinfo : EIATTR_REGCOUNT
	.align		4
        /*0000*/ 	.byte	0x04, 0x2f
        /*0002*/ 	.short	(.L_1 - .L_0)
	.align		4
.L_0:
        /*0004*/ 	.word	index@(triton_poi_fused_add_div_mean_mul_pow_3)
        /*0008*/ 	.word	0x0000001c


	//----- nvinfo : EIATTR_MIN_STACK_SIZE
	.align		4
.L_1:
        /*000c*/ 	.byte	0x04, 0x12
        /*000e*/ 	.short	(.L_3 - .L_2)
	.align		4
.L_2:
        /*0010*/ 	.word	index@(triton_poi_fused_add_div_mean_mul_pow_3)
        /*0014*/ 	.word	0x00000000


	//----- nvinfo : EIATTR_FRAME_SIZE
	.align		4
.L_3:
        /*0018*/ 	.byte	0x04, 0x11
        /*001a*/ 	.short	(.L_5 - .L_4)
	.align		4
.L_4:
        /*001c*/ 	.word	index@(triton_poi_fused_add_div_mean_mul_pow_3)
        /*0020*/ 	.word	0x00000000


	//----- nvinfo : EIATTR_MIN_STACK_SIZE
	.align		4
.L_5:
        /*0024*/ 	.byte	0x04, 0x12
        /*0026*/ 	.short	(.L_7 - .L_6)
	.align		4
.L_6:
        /*0028*/ 	.word	index@(triton_poi_fused_add_div_mean_mul_pow_3)
        /*002c*/ 	.word	0x00000000
.L_7:


//--------------------- .nv.info.triton_poi_fused_add_div_mean_mul_pow_3 --------------------------
	.section	.nv.info.triton_poi_fused_add_div_mean_mul_pow_3,"",@"SHT_CUDA_INFO"
	.sectionflags	@""
	.align	4


	//----- nvinfo : EIATTR_CUDA_API_VERSION
	.align		4
        /*0000*/ 	.byte	0x04, 0x37
        /*0002*/ 	.short	(.L_9 - .L_8)
.L_8:
        /*0004*/ 	.word	0x0000007c


	//----- nvinfo : EIATTR_KPARAM_INFO
	.align		4
.L_9:
        /*0008*/ 	.byte	0x04, 0x17
        /*000a*/ 	.short	(.L_11 - .L_10)
.L_10:
        /*000c*/ 	.word	0x00000000
        /*0010*/ 	.short	0x0006
        /*0012*/ 	.short	0x0030
        /*0014*/ 	.byte	0x00, 0xf0, 0x11, 0x00


	//----- nvinfo : EIATTR_KPARAM_INFO
	.align		4
.L_11:
        /*0018*/ 	.byte	0x04, 0x17
        /*001a*/ 	.short	(.L_13 - .L_12)
.L_12:
        /*001c*/ 	.word	0x00000000
        /*0020*/ 	.short	0x0005
        /*0022*/ 	.short	0x0028
        /*0024*/ 	.byte	0x00, 0xf4, 0x21, 0x00


	//----- nvinfo : EIATTR_KPARAM_INFO
	.align		4
.L_13:
        /*0028*/ 	.byte	0x04, 0x17
        /*002a*/ 	.short	(.L_15 - .L_14)
.L_14:
        /*002c*/ 	.word	0x00000000
        /*0030*/ 	.short	0x0004
        /*0032*/ 	.short	0x0020
        /*0034*/ 	.byte	0x00, 0xf4, 0x21, 0x00


	//----- nvinfo : EIATTR_KPARAM_INFO
	.align		4
.L_15:
        /*0038*/ 	.byte	0x04, 0x17
        /*003a*/ 	.short	(.L_17 - .L_16)
.L_16:
        /*003c*/ 	.word	0x00000000
        /*0040*/ 	.short	0x0003
        /*0042*/ 	.short	0x0018
        /*0044*/ 	.byte	0x00, 0xf4, 0x21, 0x00


	//----- nvinfo : EIATTR_KPARAM_INFO
	.align		4
.L_17:
        /*0048*/ 	.byte	0x04, 0x17
        /*004a*/ 	.short	(.L_19 - .L_18)
.L_18:
        /*004c*/ 	.word	0x00000000
        /*0050*/ 	.short	0x0002
        /*0052*/ 	.short	0x0010
        /*0054*/ 	.byte	0x00, 0xf4, 0x21, 0x00


	//----- nvinfo : EIATTR_KPARAM_INFO
	.align		4
.L_19:
        /*0058*/ 	.byte	0x04, 0x17
        /*005a*/ 	.short	(.L_21 - .L_20)
.L_20:
        /*005c*/ 	.word	0x00000000
        /*0060*/ 	.short	0x0001
        /*0062*/ 	.short	0x0008
        /*0064*/ 	.byte	0x00, 0xf4, 0x21, 0x00


	//----- nvinfo : EIATTR_KPARAM_INFO
	.align		4
.L_21:
        /*0068*/ 	.byte	0x04, 0x17
        /*006a*/ 	.short	(.L_23 - .L_22)
.L_22:
        /*006c*/ 	.word	0x00000000
        /*0070*/ 	.short	0x0000
        /*0072*/ 	.short	0x0000
        /*0074*/ 	.byte	0x00, 0xf4, 0x21, 0x00


	//----- nvinfo : EIATTR_SPARSE_MMA_MASK
	.align		4
.L_23:
        /*0078*/ 	.byte	0x03, 0x50
        /*007a*/ 	.short	0x0000


	//----- nvinfo : EIATTR_MAXREG_COUNT
	.align		4
        /*007c*/ 	.byte	0x03, 0x1b
        /*007e*/ 	.short	0x00ff


	//----- nvinfo : EIATTR_EXIT_INSTR_OFFSETS
	.align		4
        /*0080*/ 	.byte	0x04, 0x1c
        /*0082*/ 	.short	(.L_25 - .L_24)


	//   ....[0]....
.L_24:
        /*0084*/ 	.word	0x00000320


	//   ....[1]....
        /*0088*/ 	.word	0x00000340


	//----- nvinfo : EIATTR_REQNTID
	.align		4
.L_25:
        /*008c*/ 	.byte	0x04, 0x10
        /*008e*/ 	.short	(.L_27 - .L_26)
.L_26:
        /*0090*/ 	.word	0x00000080
        /*0094*/ 	.word	0x00000001
        /*0098*/ 	.word	0x00000001


	//----- nvinfo : EIATTR_CBANK_PARAM_SIZE
	.align		4
.L_27:
        /*009c*/ 	.byte	0x03, 0x19
        /*009e*/ 	.short	0x0034


	//----- nvinfo : EIATTR_PARAM_CBANK
	.align		4
        /*00a0*/ 	.byte	0x04, 0x0a
        /*00a2*/ 	.short	(.L_29 - .L_28)
	.align		4
.L_28:
        /*00a4*/ 	.word	index@(.nv.constant0.triton_poi_fused_add_div_mean_mul_pow_3)
        /*00a8*/ 	.short	0x0210
        /*00aa*/ 	.short	0x0034


	//----- nvinfo : EIATTR_SW_WAR
	.align		4
.L_29:
        /*00ac*/ 	.byte	0x04, 0x36
        /*00ae*/ 	.short	(.L_31 - .L_30)
.L_30:
        /*00b0*/ 	.word	0x00000008
.L_31:


//--------------------- .nv.callgraph             --------------------------
	.section	.nv.callgraph,"",@"SHT_CUDA_CALLGRAPH"
	.align	4
	.sectionentsize	8
	.align		4
        /*0000*/ 	.word	0x00000000
	.align		4
        /*0004*/ 	.word	0xffffffff
	.align		4
        /*0008*/ 	.word	0x00000000
	.align		4
        /*000c*/ 	.word	0xfffffffe
	.align		4
        /*0010*/ 	.word	0x00000000
	.align		4
        /*0014*/ 	.word	0xfffffffd
	.align		4
        /*0018*/ 	.word	0x00000000
	.align		4
        /*001c*/ 	.word	0xfffffffc


//--------------------- .text.triton_poi_fused_add_div_mean_mul_pow_3 --------------------------
	.section	.text.triton_poi_fused_add_div_mean_mul_pow_3,"ax",@progbits
	.align	128
        .global         triton_poi_fused_add_div_mean_mul_pow_3
        .type           triton_poi_fused_add_div_mean_mul_pow_3,@function
        .size           triton_poi_fused_add_div_mean_mul_pow_3,(.L_x_1 - triton_poi_fused_add_div_mean_mul_pow_3)
        .other          triton_poi_fused_add_div_mean_mul_pow_3,@"STO_CUDA_ENTRY STV_DEFAULT"
triton_poi_fused_add_div_mean_mul_pow_3:
.text.triton_poi_fused_add_div_mean_mul_pow_3:
[----:B------:R-:W0:Y:S01]  /*0000*/  LDC R1, c[0x0][0x28] ;  /* 0x00000a00ff017b82 */ /* 0x000e220000000800 */
[----:B------:R-:W1:Y:S07]  /*0010*/  S2R R0, SR_TID.X ;  /* 0x0000000000007919 */ /* 0x000e6e0000002100 */
[----:B------:R-:W2:Y:S01]  /*0020*/  LDC.64 R4, c[0x0][0x210] ;  /* 0x00008400ff047b82 */ /* 0x000ea20000000a00 */
[----:B------:R-:W-:Y:S01]  /*0030*/  CS2R R18, SRZ ;  /* 0x0000000000127805 */ /* 0x000fe2000001ff00 */
[----:B------:R-:W-:Y:S01]  /*0040*/  ULDC.64 UR4, c[0x0][0x208] ;  /* 0x0000820000047ab9 */ /* 0x000fe20000000a00 */
[----:B------:R-:W3:Y:S05]  /*0050*/  S2R R3, SR_CTAID.X ;  /* 0x0000000000037919 */ /* 0x000eea0000002500 */
[----:B------:R-:W4:Y:S08]  /*0060*/  LDC.64 R10, c[0x0][0x218] ;  /* 0x00008600ff0a7b82 */ /* 0x000f300000000a00 */
[----:B------:R-:W5:Y:S08]  /*0070*/  LDC.64 R8, c[0x0][0x230] ;  /* 0x00008c00ff087b82 */ /* 0x000f700000000a00 */
[----:B------:R-:W2:Y:S01]  /*0080*/  LDC.64 R6, c[0x0][0x220] ;  /* 0x00008800ff067b82 */ /* 0x000ea20000000a00 */
[----:B-1----:R-:W-:Y:S01]  /*0090*/  IMAD.SHL.U32 R0, R0, 0x2, RZ ;  /* 0x0000000200007824 */ /* 0x002fe200078e00ff */
[----:B---3--:R-:W-:-:S04]  /*00a0*/  SHF.R.S32.HI R15, RZ, 0x17, R3 ;  /* 0x00000017ff0f7819 */ /* 0x008fc80000011403 */
[----:B------:R-:W-:Y:S02]  /*00b0*/  LOP3.LUT R0, R0, 0xfe, RZ, 0xc0, !PT ;  /* 0x000000fe00007812 */ /* 0x000fe400078ec0ff */
[----:B------:R-:W-:-:S03]  /*00c0*/  SGXT R15, R15, 0x1 ;  /* 0x000000010f0f781a */ /* 0x000fc60000000200 */
[----:B------:R-:W-:Y:S02]  /*00d0*/  IMAD R0, R3, 0x100, R0 ;  /* 0x0000010003007824 */ /* 0x000fe400078e0200 */
[----:B------:R-:W1:Y:S03]  /*00e0*/  LDC.64 R2, c[0x0][0x228] ;  /* 0x00008a00ff027b82 */ /* 0x000e660000000a00 */
[CC--:B------:R-:W-:Y:S02]  /*00f0*/  LEA.HI R12, R15.reuse, R0.reuse, RZ, 0x6 ;  /* 0x000000000f0c7211 */ /* 0x0c0fe400078f30ff */
[----:B------:R-:W-:Y:S02]  /*0100*/  SHF.R.S32.HI R13, RZ, 0x1f, R0 ;  /* 0x0000001fff0d7819 */ /* 0x000fe40000011400 */
[----:B------:R-:W-:Y:S02]  /*0110*/  LEA.HI R14, R15, R0, RZ, 0x2 ;  /* 0x000000000f0e7211 */ /* 0x000fe400078f10ff */
[----:B------:R-:W-:-:S02]  /*0120*/  LOP3.LUT R15, R12, 0xffffffc0, RZ, 0xc0, !PT ;  /* 0xffffffc00c0f7812 */ /* 0x000fc400078ec0ff */
[----:B------:R-:W-:Y:S02]  /*0130*/  LEA.HI R13, R13, R0, RZ, 0x8 ;  /* 0x000000000d0d7211 */ /* 0x000fe400078f40ff */
[----:B------:R-:W-:Y:S01]  /*0140*/  LOP3.LUT R17, R14, 0xfffffffc, RZ, 0xc0, !PT ;  /* 0xfffffffc0e117812 */ /* 0x000fe200078ec0ff */
[C---:B------:R-:W-:Y:S01]  /*0150*/  IMAD.IADD R12, R0.reuse, 0x1, -R15 ;  /* 0x00000001000c7824 */ /* 0x040fe200078e0a0f */
[----:B------:R-:W-:Y:S02]  /*0160*/  LOP3.LUT R15, R13, 0xffffff00, RZ, 0xc0, !PT ;  /* 0xffffff000d0f7812 */ /* 0x000fe400078ec0ff */
[----:B------:R-:W-:Y:S02]  /*0170*/  SHF.R.S32.HI R13, RZ, 0x8, R13 ;  /* 0x00000008ff0d7819 */ /* 0x000fe4000001140d */
[----:B------:R-:W-:Y:S02]  /*0180*/  ISETP.GE.AND P0, PT, R0, 0x400, PT ;  /* 0x000004000000780c */ /* 0x000fe40003f06270 */
[----:B------:R-:W-:-:S02]  /*0190*/  CS2R R22, SRZ ;  /* 0x0000000000167805 */ /* 0x000fc4000001ff00 */
[----:B------:R-:W-:Y:S01]  /*01a0*/  LEA R13, R13, R12, 0x6 ;  /* 0x0000000c0d0d7211 */ /* 0x000fe200078e30ff */
[----:B------:R-:W-:Y:S01]  /*01b0*/  IMAD.IADD R15, R0, 0x1, -R15 ;  /* 0x00000001000f7824 */ /* 0x000fe200078e0a0f */
[----:B------:R-:W-:-:S03]  /*01c0*/  IADD3 R17, R0, -R17, RZ ;  /* 0x8000001100117210 */ /* 0x000fc60007ffe0ff */
[----:B--2---:R-:W-:-:S04]  /*01d0*/  IMAD.WIDE R4, R13, 0x4, R4 ;  /* 0x000000040d047825 */ /* 0x004fc800078e0204 */
[----:B----4-:R-:W-:-:S04]  /*01e0*/  IMAD.WIDE R10, R17, 0x4, R10 ;  /* 0x00000004110a7825 */ /* 0x010fc800078e020a */
[----:B-----5:R-:W-:Y:S01]  /*01f0*/  IMAD.WIDE R8, R17, 0x4, R8 ;  /* 0x0000000411087825 */ /* 0x020fe200078e0208 */
[----:B------:R-:W-:Y:S02]  /*0200*/  CS2R R16, SRZ ;  /* 0x0000000000107805 */ /* 0x000fe4000001ff00 */
[----:B------:R-:W-:Y:S01]  /*0210*/  CS2R R20, SRZ ;  /* 0x0000000000147805 */ /* 0x000fe2000001ff00 */
[----:B------:R-:W2:Y:S01]  /*0220*/  @!P0 LDG.E.EL.64 R18, desc[UR4][R10.64] ;  /* 0x000000040a128981 */ /* 0x000ea2000c2e1b00 */
[----:B-1----:R-:W-:Y:S01]  /*0230*/  IMAD.WIDE R12, R13, 0x4, R2 ;  /* 0x000000040d0c7825 */ /* 0x002fe200078e0202 */
[----:B------:R-:W-:Y:S02]  /*0240*/  CS2R R2, SRZ ;  /* 0x0000000000027805 */ /* 0x000fe4000001ff00 */
[----:B------:R-:W2:Y:S01]  /*0250*/  @!P0 LDG.E.EL.64 R16, desc[UR4][R4.64] ;  /* 0x0000000404108981 */ /* 0x000ea2000c2e1b00 */
[----:B0-----:R-:W-:Y:S02]  /*0260*/  IMAD.WIDE R6, R15, 0x4, R6 ;  /* 0x000000040f067825 */ /* 0x001fe400078e0206 */
[----:B------:R-:W0:Y:S01]  /*0270*/  LDC.64 R14, c[0x0][0x238] ;  /* 0x00008e00ff0e7b82 */ /* 0x000e220000000a00 */
[----:B------:R-:W3:Y:S04]  /*0280*/  @!P0 LDG.E.EL.64 R2, desc[UR4][R8.64] ;  /* 0x0000000408028981 */ /* 0x000ee8000c2e1b00 */
[----:B------:R-:W3:Y:S04]  /*0290*/  @!P0 LDG.E.EL.64 R22, desc[UR4][R12.64] ;  /* 0x000000040c168981 */ /* 0x000ee8000c2e1b00 */
[----:B------:R-:W4:Y:S01]  /*02a0*/  @!P0 LDG.E.EL.64 R20, desc[UR4][R6.64] ;  /* 0x0000000406148981 */ /* 0x000f22000c2e1b00 */
[----:B--2---:R-:W-:Y:S01]  /*02b0*/  FADD R25, R18, R16 ;  /* 0x0000001012197221 */ /* 0x004fe20000000000 */
[----:B------:R-:W-:Y:S01]  /*02c0*/  FADD R10, R19, R17 ;  /* 0x00000011130a7221 */ /* 0x000fe20000000000 */
[----:B---3--:R-:W-:Y:S01]  /*02d0*/  FADD R22, R2, R22 ;  /* 0x0000001602167221 */ /* 0x008fe20000000000 */
[----:B------:R-:W-:Y:S01]  /*02e0*/  FADD R23, R3, R23 ;  /* 0x0000001703177221 */ /* 0x000fe20000000000 */
[----:B0-----:R-:W-:-:S04]  /*02f0*/  IMAD.WIDE R2, R0, 0x4, R14 ;  /* 0x0000000400027825 */ /* 0x001fc800078e020e */
[----:B----4-:R-:W-:Y:S01]  /*0300*/  FFMA R20, R25, R20, R22 ;  /* 0x0000001419147223 */ /* 0x010fe20000000016 */
[----:B------:R-:W-:Y:S01]  /*0310*/  FFMA R21, R10, R21, R23 ;  /* 0x000000150a157223 */ /* 0x000fe20000000017 */
[----:B------:R-:W-:Y:S06]  /*0320*/  @P0 EXIT ;  /* 0x000000000000094d */ /* 0x000fec0003800000 */
[----:B------:R-:W-:Y:S01]  /*0330*/  STG.E.64 desc[UR4][R2.64], R20 ;  /* 0x0000001402007986 */ /* 0x000fe2000c101b04 */
[----:B------:R-:W-:Y:S05]  /*0340*/  EXIT ;  /* 0x000000000000794d */ /* 0x000fea0003800000 */
.L_x_0:
[----:B------:R-:W-:-:S00]  /*0350*/  BRA `(.L_x_0) ;  /* 0xfffffffc00fc7947 */ /* 0x000fc0000383ffff */
[----:B------:R-:W-:-:S00]  /*0360*/  NOP ;  /* 0x0000000000007918 */ /* 0x000fc00000000000 */
        /* <DEDUP_REMOVED lines=9> */
.L_x_1:


//--------------------- .nv.constant0.triton_poi_fused_add_div_mean_mul_pow_3 --------------------------
	.section	.nv.constant0.triton_poi_fused_add_div_mean_mul_pow_3,"a",@progbits
	.sectionflags	@""
	.align	4
.nv.constant0.triton_poi_fused_add_div_mean_mul_pow_3:
	.zero		580
